	.headerflags	@"EF_CUDA_TEXMODE_UNIFIED EF_CUDA_64BIT_ADDRESS EF_CUDA_ACCELERATORS EF_CUDA_SM90 EF_CUDA_VIRTUAL_SM(EF_CUDA_SM90)"
	.elftype	@"ET_EXEC"


//--------------------- .nv.info                  --------------------------
	.section	.nv.info,"",@"SHT_CUDA_INFO"
	.align	4


	//----- nvinfo : EIATTR_REGCOUNT
	.align		4
        /*0000*/ 	.byte	0x04, 0x2f
        /*0002*/ 	.short	(.L_3 - .L_2)
	.align		4
.L_2:
        /*0004*/ 	.word	index@(triton_poi_fused__native_batch_norm_legit_no_training_add_relu_21)
        /*0008*/ 	.word	0x00000030


	//----- nvinfo : EIATTR_MIN_STACK_SIZE
	.align		4
.L_3:
        /*000c*/ 	.byte	0x04, 0x12
        /*000e*/ 	.short	(.L_5 - .L_4)
	.align		4
.L_4:
        /*0010*/ 	.word	index@(triton_poi_fused__native_batch_norm_legit_no_training_add_relu_21)
        /*0014*/ 	.word	0x00000000


	//----- nvinfo : EIATTR_FRAME_SIZE
	.align		4
.L_5:
        /*0018*/ 	.byte	0x04, 0x11
        /*001a*/ 	.short	(.L_7 - .L_6)
	.align		4
.L_6:
        /*001c*/ 	.word	index@(triton_poi_fused__native_batch_norm_legit_no_training_add_relu_21)
        /*0020*/ 	.word	0x00000000


	//----- nvinfo : EIATTR_MIN_STACK_SIZE
	.align		4
.L_7:
        /*0024*/ 	.byte	0x04, 0x12
        /*0026*/ 	.short	(.L_9 - .L_8)
	.align		4
.L_8:
        /*0028*/ 	.word	index@(triton_poi_fused__native_batch_norm_legit_no_training_add_relu_21)
        /*002c*/ 	.word	0x00000000
.L_9:


//--------------------- .nv.info.triton_poi_fused__native_batch_norm_legit_no_training_add_relu_21 --------------------------
	.section	.nv.info.triton_poi_fused__native_batch_norm_legit_no_training_add_relu_21,"",@"SHT_CUDA_INFO"
	.sectionflags	@""
	.align	4


	//----- nvinfo : EIATTR_CUDA_API_VERSION
	.align		4
        /*0000*/ 	.byte	0x04, 0x37
        /*0002*/ 	.short	(.L_11 - .L_10)
.L_10:
        /*0004*/ 	.word	0x0000007c


	//----- nvinfo : EIATTR_KPARAM_INFO
	.align		4
.L_11:
        /*0008*/ 	.byte	0x04, 0x17
        /*000a*/ 	.short	(.L_13 - .L_12)
.L_12:
        /*000c*/ 	.word	0x00000000
        /*0010*/ 	.short	0x0008
        /*0012*/ 	.short	0x003c
        /*0014*/ 	.byte	0x00, 0xf0, 0x11, 0x00


	//----- nvinfo : EIATTR_KPARAM_INFO
	.align		4
.L_13:
        /*0018*/ 	.byte	0x04, 0x17
        /*001a*/ 	.short	(.L_15 - .L_14)
.L_14:
        /*001c*/ 	.word	0x00000000
        /*0020*/ 	.short	0x0007
        /*0022*/ 	.short	0x0038
        /*0024*/ 	.byte	0x00, 0xf0, 0x11, 0x00


	//----- nvinfo : EIATTR_KPARAM_INFO
	.align		4
.L_15:
        /*0028*/ 	.byte	0x04, 0x17
        /*002a*/ 	.short	(.L_17 - .L_16)
.L_16:
        /*002c*/ 	.word	0x00000000
        /*0030*/ 	.short	0x0006
        /*0032*/ 	.short	0x0030
        /*0034*/ 	.byte	0x00, 0xf4, 0x21, 0x00


	//----- nvinfo : EIATTR_KPARAM_INFO
	.align		4
.L_17:
        /*0038*/ 	.byte	0x04, 0x17
        /*003a*/ 	.short	(.L_19 - .L_18)
.L_18:
        /*003c*/ 	.word	0x00000000
        /*0040*/ 	.short	0x0005
        /*0042*/ 	.short	0x0028
        /*0044*/ 	.byte	0x00, 0xf4, 0x21, 0x00


	//----- nvinfo : EIATTR_KPARAM_INFO
	.align		4
.L_19:
        /*0048*/ 	.byte	0x04, 0x17
        /*004a*/ 	.short	(.L_21 - .L_20)
.L_20:
        /*004c*/ 	.word	0x00000000
        /*0050*/ 	.short	0x0004
        /*0052*/ 	.short	0x0020
        /*0054*/ 	.byte	0x00, 0xf4, 0x21, 0x00


	//----- nvinfo : EIATTR_KPARAM_INFO
	.align		4
.L_21:
        /*0058*/ 	.byte	0x04, 0x17
        /*005a*/ 	.short	(.L_23 - .L_22)
.L_22:
        /*005c*/ 	.word	0x00000000
        /*0060*/ 	.short	0x0003
        /*0062*/ 	.short	0x0018
        /*0064*/ 	.byte	0x00, 0xf4, 0x21, 0x00


	//----- nvinfo : EIATTR_KPARAM_INFO
	.align		4
.L_23:
        /*0068*/ 	.byte	0x04, 0x17
        /*006a*/ 	.short	(.L_25 - .L_24)
.L_24:
        /*006c*/ 	.word	0x00000000
        /*0070*/ 	.short	0x0002
        /*0072*/ 	.short	0x0010
        /*0074*/ 	.byte	0x00, 0xf4, 0x21, 0x00


	//----- nvinfo : EIATTR_KPARAM_INFO
	.align		4
.L_25:
        /*0078*/ 	.byte	0x04, 0x17
        /*007a*/ 	.short	(.L_27 - .L_26)
.L_26:
        /*007c*/ 	.word	0x00000000
        /*0080*/ 	.short	0x0001
        /*0082*/ 	.short	0x0008
        /*0084*/ 	.byte	0x00, 0xf4, 0x21, 0x00


	//----- nvinfo : EIATTR_KPARAM_INFO
	.align		4
.L_27:
        /*0088*/ 	.byte	0x04, 0x17
        /*008a*/ 	.short	(.L_29 - .L_28)
.L_28:
        /*008c*/ 	.word	0x00000000
        /*0090*/ 	.short	0x0000
        /*0092*/ 	.short	0x0000
        /*0094*/ 	.byte	0x00, 0xf4, 0x21, 0x00


	//----- nvinfo : EIATTR_SPARSE_MMA_MASK
	.align		4
.L_29:
        /*0098*/ 	.byte	0x03, 0x50
        /*009a*/ 	.short	0x0000


	//----- nvinfo : EIATTR_MAXREG_COUNT
	.align		4
        /*009c*/ 	.byte	0x03, 0x1b
        /*009e*/ 	.short	0x00ff


	//----- nvinfo : EIATTR_EXIT_INSTR_OFFSETS
	.align		4
        /*00a0*/ 	.byte	0x04, 0x1c
        /*00a2*/ 	.short	(.L_31 - .L_30)


	//   ....[0]....
.L_30:
        /*00a4*/ 	.word	0x000015d0


	//   ....[1]....
        /*00a8*/ 	.word	0x00001620


	//----- nvinfo : EIATTR_REQNTID
	.align		4
.L_31:
        /*00ac*/ 	.byte	0x04, 0x10
        /*00ae*/ 	.short	(.L_33 - .L_32)
.L_32:
        /*00b0*/ 	.word	0x00000100
        /*00b4*/ 	.word	0x00000001
        /*00b8*/ 	.word	0x00000001


	//----- nvinfo : EIATTR_CBANK_PARAM_SIZE
	.align		4
.L_33:
        /*00bc*/ 	.byte	0x03, 0x19
        /*00be*/ 	.short	0x0040


	//----- nvinfo : EIATTR_PARAM_CBANK
	.align		4
        /*00c0*/ 	.byte	0x04, 0x0a
        /*00c2*/ 	.short	(.L_35 - .L_34)
	.align		4
.L_34:
        /*00c4*/ 	.word	index@(.nv.constant0.triton_poi_fused__native_batch_norm_legit_no_training_add_relu_21)
        /*00c8*/ 	.short	0x0210
        /*00ca*/ 	.short	0x0040


	//----- nvinfo : EIATTR_SW_WAR
	.align		4
.L_35:
        /*00cc*/ 	.byte	0x04, 0x36
        /*00ce*/ 	.short	(.L_37 - .L_36)
.L_36:
        /*00d0*/ 	.word	0x00000008
.L_37:


//--------------------- .nv.callgraph             --------------------------
	.section	.nv.callgraph,"",@"SHT_CUDA_CALLGRAPH"
	.align	4
	.sectionentsize	8
	.align		4
        /*0000*/ 	.word	0x00000000
	.align		4
        /*0004*/ 	.word	0xffffffff
	.align		4
        /*0008*/ 	.word	0x00000000
	.align		4
        /*000c*/ 	.word	0xfffffffe
	.align		4
        /*0010*/ 	.word	0x00000000
	.align		4
        /*0014*/ 	.word	0xfffffffd
	.align		4
        /*0018*/ 	.word	0x00000000
	.align		4
        /*001c*/ 	.word	0xfffffffc


//--------------------- .nv.constant4             --------------------------
	.section	.nv.constant4,"a",@progbits
	.align	8
	.align		8
.nv.constant4:
        /*0000*/ 	.dword	_$_str
	.align		8
        /*0008*/ 	.dword	_$_str_$_2


//--------------------- .text.triton_poi_fused__native_batch_norm_legit_no_training_add_relu_21 --------------------------
	.section	.text.triton_poi_fused__native_batch_norm_legit_no_training_add_relu_21,"ax",@progbits
	.sectionflags	@"SHF_BARRIERS=1"
	.align	128
        .global         triton_poi_fused__native_batch_norm_legit_no_training_add_relu_21
        .type           triton_poi_fused__native_batch_norm_legit_no_training_add_relu_21,@function
        .size           triton_poi_fused__native_batch_norm_legit_no_training_add_relu_21,(.L_x_1 - triton_poi_fused__native_batch_norm_legit_no_training_add_relu_21)
        .other          triton_poi_fused__native_batch_norm_legit_no_training_add_relu_21,@"STO_CUDA_ENTRY STV_DEFAULT"
triton_poi_fused__native_batch_norm_legit_no_training_add_relu_21:
.text.triton_poi_fused__native_batch_norm_legit_no_training_add_relu_21:
[----:B------:R-:W0:Y:S01]  /*0000*/  LDC R1, c[0x0][0x28] ;  /* 0x00000a00ff017b82 */ /* 0x000e220000000800 */
[----:B------:R-:W1:Y:S07]  /*0010*/  S2R R0, SR_TID.X ;  /* 0x0000000000007919 */ /* 0x000e6e0000002100 */
[----:B------:R-:W2:Y:S01]  /*0020*/  LDC.64 R26, c[0x0][0x210] ;  /* 0x00008400ff1a7b82 */ /* 0x000ea20000000a00 */
[----:B------:R-:W-:Y:S02]  /*0030*/  CS2R R8, SRZ ;  /* 0x0000000000087805 */ /* 0x000fe4000001ff00 */
[----:B------:R-:W-:Y:S01]  /*0040*/  CS2R R10, SRZ ;  /* 0x00000000000a7805 */ /* 0x000fe2000001ff00 */
[----:B------:R-:W3:Y:S01]  /*0050*/  S2R R2, SR_CTAID.Y ;  /* 0x0000000000027919 */ /* 0x000ee20000002600 */
[----:B------:R-:W-:Y:S01]  /*0060*/  ULDC.64 UR6, c[0x0][0x208] ;  /* 0x0000820000067ab9 */ /* 0x000fe20000000a00 */
[----:B------:R-:W-:Y:S01]  /*0070*/  CS2R R12, SRZ ;  /* 0x00000000000c7805 */ /* 0x000fe2000001ff00 */
[----:B------:R-:W4:Y:S01]  /*0080*/  S2R R4, SR_CTAID.X ;  /* 0x0000000000047919 */ /* 0x000f220000002500 */
[----:B-1----:R-:W-:Y:S01]  /*0090*/  IMAD.SHL.U32 R5, R0, 0x4, RZ ;  /* 0x0000000400057824 */ /* 0x002fe200078e00ff */
[----:B------:R-:W-:Y:S01]  /*00a0*/  SHF.R.U32.HI R3, RZ, 0x6, R0 ;  /* 0x00000006ff037819 */ /* 0x000fe20000011600 */
[----:B---3--:R-:W-:-:S03]  /*00b0*/  IMAD.SHL.U32 R2, R2, 0x10, RZ ;  /* 0x0000001002027824 */ /* 0x008fc600078e00ff */
[----:B------:R-:W-:Y:S02]  /*00c0*/  LOP3.LUT R7, R5, 0xfc, RZ, 0xc0, !PT ;  /* 0x000000fc05077812 */ /* 0x000fe400078ec0ff */
[----:B------:R-:W-:Y:S02]  /*00d0*/  SGXT.U32 R3, R3, 0x2 ;  /* 0x000000020303781a */ /* 0x000fe40000000000 */
[----:B----4-:R-:W-:Y:S02]  /*00e0*/  PRMT R6, R7, 0x6540, R4 ;  /* 0x0000654007067816 */ /* 0x010fe40000000004 */
[----:B------:R-:W-:Y:S02]  /*00f0*/  LOP3.LUT R30, R2, R3, RZ, 0xfc, !PT ;  /* 0x00000003021e7212 */ /* 0x000fe400078efcff */
[----:B------:R-:W-:Y:S02]  /*0100*/  ISETP.GE.AND P0, PT, R6, 0x400, PT ;  /* 0x000004000600780c */ /* 0x000fe40003f06270 */
[----:B------:R-:W-:-:S02]  /*0110*/  LOP3.LUT R25, R2, 0x4, R3, 0xfe, !PT ;  /* 0x0000000402197812 */ /* 0x000fc400078efe03 */
[C---:B------:R-:W-:Y:S01]  /*0120*/  ISETP.LT.AND P3, PT, R30.reuse, 0x40, !P0 ;  /* 0x000000401e00780c */ /* 0x040fe20004761270 */
[----:B------:R-:W-:Y:S01]  /*0130*/  IMAD R30, R30, 0x400, R6 ;  /* 0x000004001e1e7824 */ /* 0x000fe200078e0206 */
[----:B------:R-:W-:-:S03]  /*0140*/  ISETP.LT.AND P2, PT, R25, 0x40, !P0 ;  /* 0x000000401900780c */ /* 0x000fc60004741270 */
[----:B--2---:R-:W-:-:S08]  /*0150*/  IMAD.WIDE R18, R30, 0x4, R26 ;  /* 0x000000041e127825 */ /* 0x004fd000078e021a */
[----:B------:R1:W2:Y:S01]  /*0160*/  @P3 LDG.E.EL.128 R8, desc[UR6][R18.64] ;  /* 0x0000000612083981 */ /* 0x0002a2000c2e1d00 */
[----:B------:R-:W-:Y:S01]  /*0170*/  IMAD R25, R25, 0x400, R6 ;  /* 0x0000040019197824 */ /* 0x000fe200078e0206 */
[----:B------:R-:W-:Y:S02]  /*0180*/  CS2R R14, SRZ ;  /* 0x00000000000e7805 */ /* 0x000fe4000001ff00 */
[----:B------:R-:W-:Y:S01]  /*0190*/  LOP3.LUT R7, R2, 0x8, R3, 0xfe, !PT ;  /* 0x0000000802077812 */ /* 0x000fe200078efe03 */
[----:B------:R-:W-:-:S03]  /*01a0*/  IMAD.WIDE R20, R25, 0x4, R26 ;  /* 0x0000000419147825 */ /* 0x000fc600078e021a */
[C---:B------:R-:W-:Y:S02]  /*01b0*/  ISETP.LT.AND P1, PT, R7.reuse, 0x40, !P0 ;  /* 0x000000400700780c */ /* 0x040fe40004721270 */
[----:B------:R3:W4:Y:S01]  /*01c0*/  @P2 LDG.E.EL.128 R12, desc[UR6][R20.64] ;  /* 0x00000006140c2981 */ /* 0x000722000c2e1d00 */
[----:B------:R-:W-:Y:S02]  /*01d0*/  LEA R7, R7, R6, 0xa ;  /* 0x0000000607077211 */ /* 0x000fe400078e50ff */
[----:B------:R-:W-:Y:S02]  /*01e0*/  CS2R R16, SRZ ;  /* 0x0000000000107805 */ /* 0x000fe4000001ff00 */
[----:B-1----:R-:W-:Y:S02]  /*01f0*/  CS2R R18, SRZ ;  /* 0x0000000000127805 */ /* 0x002fe4000001ff00 */
[----:B------:R-:W-:Y:S01]  /*0200*/  LOP3.LUT R3, R2, 0xc, R3, 0xfe, !PT ;  /* 0x0000000c02037812 */ /* 0x000fe200078efe03 */
[----:B------:R-:W-:-:S03]  /*0210*/  IMAD.WIDE R28, R7, 0x4, R26 ;  /* 0x00000004071c7825 */ /* 0x000fc600078e021a */
[C---:B------:R-:W-:Y:S02]  /*0220*/  ISETP.LT.AND P0, PT, R3.reuse, 0x40, !P0 ;  /* 0x000000400300780c */ /* 0x040fe40004701270 */
[----:B------:R1:W5:Y:S01]  /*0230*/  @P1 LDG.E.EL.128 R16, desc[UR6][R28.64] ;  /* 0x000000061c101981 */ /* 0x000362000c2e1d00 */
[----:B------:R-:W-:Y:S01]  /*0240*/  IMAD R6, R3, 0x400, R6 ;  /* 0x0000040003067824 */ /* 0x000fe200078e0206 */
[----:B---3--:R-:W-:Y:S02]  /*0250*/  CS2R R20, SRZ ;  /* 0x0000000000147805 */ /* 0x008fe4000001ff00 */
[----:B------:R-:W-:Y:S01]  /*0260*/  CS2R R22, SRZ ;  /* 0x0000000000167805 */ /* 0x000fe2000001ff00 */
[----:B------:R-:W-:-:S06]  /*0270*/  IMAD.WIDE R26, R6, 0x4, R26 ;  /* 0x00000004061a7825 */ /* 0x000fcc00078e021a */
[----:B------:R3:W3:Y:S01]  /*0280*/  @P0 LDG.E.EL.128 R20, desc[UR6][R26.64] ;  /* 0x000000061a140981 */ /* 0x0006e2000c2e1d00 */
[----:B------:R-:W1:Y:S01]  /*0290*/  S2UR UR5, SR_CgaCtaId ;  /* 0x00000000000579c3 */ /* 0x000e620000008800 */
[----:B------:R-:W-:Y:S01]  /*02a0*/  SHF.R.U32.HI R24, RZ, 0x8, R5 ;  /* 0x00000008ff187819 */ /* 0x000fe20000011605 */
[----:B------:R-:W-:Y:S01]  /*02b0*/  UMOV UR4, 0x400 ;  /* 0x0000040000047882 */ /* 0x000fe20000000000 */
[----:B------:R-:W-:Y:S02]  /*02c0*/  LOP3.LUT R32, R5, 0x3fc, RZ, 0xc0, !PT ;  /* 0x000003fc05207812 */ /* 0x000fe400078ec0ff */
[----:B------:R-:W-:-:S04]  /*02d0*/  SGXT.U32 R24, R24, 0x2 ;  /* 0x000000021818781a */ /* 0x000fc80000000000 */
[----:B------:R-:W-:Y:S01]  /*02e0*/  LOP3.LUT R3, R24, 0x3fc, R5, 0xf8, !PT ;  /* 0x000003fc18037812 */ /* 0x000fe200078ef805 */
[----:B01----:R-:W-:-:S06]  /*02f0*/  UPRMT UR4, UR5, 0x654, UR4 ;  /* 0x0000065405047896 */ /* 0x003fcc0008000004 */
[----:B------:R-:W-:Y:S02]  /*0300*/  LEA R29, R24, UR4, 0x2 ;  /* 0x00000004181d7c11 */ /* 0x000fe4000f8e10ff */
[----:B------:R-:W-:Y:S02]  /*0310*/  LEA R3, R3, UR4, 0x2 ;  /* 0x0000000403037c11 */ /* 0x000fe4000f8e10ff */
[----:B------:R-:W-:Y:S01]  /*0320*/  LOP3.LUT R24, R0, 0xff, RZ, 0xc0, !PT ;  /* 0x000000ff00187812 */ /* 0x000fe200078ec0ff */
[----:B------:R-:W-:-:S03]  /*0330*/  IMAD R32, R32, 0x4, R29 ;  /* 0x0000000420207824 */ /* 0x000fc600078e021d */
[----:B------:R-:W-:Y:S01]  /*0340*/  LEA R24, R24, UR4, 0x2 ;  /* 0x0000000418187c11 */ /* 0x000fe2000f8e10ff */
[----:B------:R-:W-:Y:S01]  /*0350*/  HFMA2.MMA R39, -RZ, RZ, 0, 0 ;  /* 0x00000000ff277435 */ /* 0x000fe200000001ff */
[----:B--2---:R-:W-:Y:S04]  /*0360*/  STS [R3], R8 ;  /* 0x0000000803007388 */ /* 0x004fe80000000800 */
[----:B------:R0:W-:Y:S04]  /*0370*/  STS [R32+0x4], R9 ;  /* 0x0000040920007388 */ /* 0x0001e80000000800 */
[----:B------:R-:W-:Y:S04]  /*0380*/  STS [R32+0x8], R10 ;  /* 0x0000080a20007388 */ /* 0x000fe80000000800 */
[----:B------:R1:W-:Y:S01]  /*0390*/  STS [R32+0xc], R11 ;  /* 0x00000c0b20007388 */ /* 0x0003e20000000800 */
[----:B0-----:R-:W0:Y:S08]  /*03a0*/  LDC.64 R8, c[0x0][0x220] ;  /* 0x00008800ff087b82 */ /* 0x001e300000000a00 */
[----:B------:R-:W-:Y:S08]  /*03b0*/  BAR.SYNC.DEFER_BLOCKING 0x0 ;  /* 0x0000000000007b1d */ /* 0x000ff00000010000 */
[----:B-1----:R-:W1:Y:S01]  /*03c0*/  LDC.64 R10, c[0x0][0x228] ;  /* 0x00008a00ff0a7b82 */ /* 0x002e620000000a00 */
[----:B------:R-:W-:Y:S04]  /*03d0*/  LDS R28, [R24] ;  /* 0x00000000181c7984 */ /* 0x000fe80000000800 */
[----:B------:R-:W-:Y:S04]  /*03e0*/  LDS R29, [R24+0x404] ;  /* 0x00040400181d7984 */ /* 0x000fe80000000800 */
[----:B---3--:R-:W-:Y:S04]  /*03f0*/  LDS R26, [R24+0x808] ;  /* 0x00080800181a7984 */ /* 0x008fe80000000800 */
[----:B------:R-:W-:Y:S01]  /*0400*/  LDS R27, [R24+0xc0c] ;  /* 0x000c0c00181b7984 */ /* 0x000fe20000000800 */
[----:B------:R-:W-:Y:S06]  /*0410*/  BAR.SYNC.DEFER_BLOCKING 0x0 ;  /* 0x0000000000007b1d */ /* 0x000fec0000010000 */
[----:B----4-:R2:W-:Y:S04]  /*0420*/  STS [R3], R12 ;  /* 0x0000000c03007388 */ /* 0x0105e80000000800 */
[----:B------:R3:W-:Y:S04]  /*0430*/  STS [R32+0x4], R13 ;  /* 0x0000040d20007388 */ /* 0x0007e80000000800 */
[----:B------:R-:W-:Y:S01]  /*0440*/  STS [R32+0x8], R14 ;  /* 0x0000080e20007388 */ /* 0x000fe20000000800 */
[----:B--2---:R-:W-:-:S03]  /*0450*/  PRMT R12, R0, 0x6540, R4 ;  /* 0x00006540000c7816 */ /* 0x004fc60000000004 */
[----:B------:R-:W-:Y:S01]  /*0460*/  STS [R32+0xc], R15 ;  /* 0x00000c0f20007388 */ /* 0x000fe20000000800 */
[----:B------:R-:W-:Y:S01]  /*0470*/  BAR.SYNC.DEFER_BLOCKING 0x0 ;  /* 0x0000000000007b1d */ /* 0x000fe20000010000 */
[C---:B------:R-:W-:Y:S01]  /*0480*/  ISETP.GE.AND P4, PT, R12.reuse, 0x400, PT ;  /* 0x000004000c00780c */ /* 0x040fe20003f86270 */
[----:B---3--:R-:W-:Y:S02]  /*0490*/  IMAD.MOV.U32 R13, RZ, RZ, RZ ;  /* 0x000000ffff0d7224 */ /* 0x008fe400078e00ff */
[----:B0-----:R-:W-:Y:S02]  /*04a0*/  IMAD.WIDE R8, R12, 0x4, R8 ;  /* 0x000000040c087825 */ /* 0x001fe400078e0208 */
[----:B------:R-:W-:Y:S04]  /*04b0*/  LDS R33, [R24] ;  /* 0x0000000018217984 */ /* 0x000fe80000000800 */
[----:B------:R-:W-:Y:S04]  /*04c0*/  LDS R34, [R24+0x404] ;  /* 0x0004040018227984 */ /* 0x000fe80000000800 */
[----:B------:R-:W-:Y:S04]  /*04d0*/  LDS R35, [R24+0x808] ;  /* 0x0008080018237984 */ /* 0x000fe80000000800 */
[----:B------:R-:W-:Y:S01]  /*04e0*/  LDS R36, [R24+0xc0c] ;  /* 0x000c0c0018247984 */ /* 0x000fe20000000800 */
[----:B------:R-:W-:Y:S06]  /*04f0*/  BAR.SYNC.DEFER_BLOCKING 0x0 ;  /* 0x0000000000007b1d */ /* 0x000fec0000010000 */
[----:B-----5:R-:W-:Y:S04]  /*0500*/  STS [R3], R16 ;  /* 0x0000001003007388 */ /* 0x020fe80000000800 */
[----:B------:R-:W-:Y:S04]  /*0510*/  STS [R32+0x4], R17 ;  /* 0x0000041120007388 */ /* 0x000fe80000000800 */
[----:B------:R-:W-:Y:S04]  /*0520*/  STS [R32+0x8], R18 ;  /* 0x0000081220007388 */ /* 0x000fe80000000800 */
[----:B------:R-:W-:Y:S01]  /*0530*/  STS [R32+0xc], R19 ;  /* 0x00000c1320007388 */ /* 0x000fe20000000800 */
[----:B------:R-:W-:Y:S06]  /*0540*/  BAR.SYNC.DEFER_BLOCKING 0x0 ;  /* 0x0000000000007b1d */ /* 0x000fec0000010000 */
[----:B------:R-:W-:Y:S04]  /*0550*/  LDS R38, [R24] ;  /* 0x0000000018267984 */ /* 0x000fe80000000800 */
[----:B------:R-:W-:Y:S04]  /*0560*/  LDS R37, [R24+0x404] ;  /* 0x0004040018257984 */ /* 0x000fe80000000800 */
[----:B------:R-:W-:Y:S04]  /*0570*/  LDS R16, [R24+0x808] ;  /* 0x0008080018107984 */ /* 0x000fe80000000800 */
[----:B------:R-:W0:Y:S01]  /*0580*/  LDS R17, [R24+0xc0c] ;  /* 0x000c0c0018117984 */ /* 0x000e220000000800 */
[----:B------:R-:W-:Y:S06]  /*0590*/  BAR.SYNC.DEFER_BLOCKING 0x0 ;  /* 0x0000000000007b1d */ /* 0x000fec0000010000 */
[----:B------:R-:W-:Y:S04]  /*05a0*/  STS [R3], R20 ;  /* 0x0000001403007388 */ /* 0x000fe80000000800 */
[----:B------:R2:W-:Y:S04]  /*05b0*/  STS [R32+0x4], R21 ;  /* 0x0000041520007388 */ /* 0x0005e80000000800 */
[----:B------:R-:W-:Y:S04]  /*05c0*/  STS [R32+0x8], R22 ;  /* 0x0000081620007388 */ /* 0x000fe80000000800 */
[----:B------:R3:W-:Y:S01]  /*05d0*/  STS [R32+0xc], R23 ;  /* 0x00000c1720007388 */ /* 0x0007e20000000800 */
[----:B------:R-:W-:Y:S01]  /*05e0*/  IMAD.MOV.U32 R31, RZ, RZ, RZ ;  /* 0x000000ffff1f7224 */ /* 0x000fe200078e00ff */
[----:B--2---:R-:W2:Y:S08]  /*05f0*/  LDC.64 R20, c[0x0][0x238] ;  /* 0x00008e00ff147b82 */ /* 0x004eb00000000a00 */
[----:B------:R-:W-:Y:S06]  /*0600*/  BAR.SYNC.DEFER_BLOCKING 0x0 ;  /* 0x0000000000007b1d */ /* 0x000fec0000010000 */
[----:B------:R4:W5:Y:S01]  /*0610*/  @!P4 LDG.E.EL R13, desc[UR6][R8.64] ;  /* 0x00000006080dc981 */ /* 0x000962000c2e1900 */
[----:B---3--:R-:W-:-:S02]  /*0620*/  IMAD.MOV.U32 R32, RZ, RZ, RZ ;  /* 0x000000ffff207224 */ /* 0x008fc400078e00ff */
[C---:B-1----:R-:W-:Y:S01]  /*0630*/  IMAD.WIDE R10, R12.reuse, 0x4, R10 ;  /* 0x000000040c0a7825 */ /* 0x042fe200078e020a */
[----:B------:R-:W1:Y:S04]  /*0640*/  LDS R19, [R24] ;  /* 0x0000000018137984 */ /* 0x000e680000000800 */
[----:B------:R-:W3:Y:S01]  /*0650*/  @!P4 LDG.E.EL R31, desc[UR6][R10.64] ;  /* 0x000000060a1fc981 */ /* 0x000ee2000c2e1900 */
[----:B----4-:R-:W4:Y:S03]  /*0660*/  LDC.64 R8, c[0x0][0x218] ;  /* 0x00008600ff087b82 */ /* 0x010f260000000a00 */
[----:B------:R-:W0:Y:S04]  /*0670*/  LDS R18, [R24+0x404] ;  /* 0x0004040018127984 */ /* 0x000e280000000800 */
[----:B------:R-:W0:Y:S04]  /*0680*/  LDS R40, [R24+0x808] ;  /* 0x0008080018287984 */ /* 0x000e280000000800 */
[----:B------:R-:W0:Y:S01]  /*0690*/  LDS R41, [R24+0xc0c] ;  /* 0x000c0c0018297984 */ /* 0x000e220000000800 */
[----:B----4-:R-:W-:-:S02]  /*06a0*/  IMAD.WIDE R14, R12, 0x4, R8 ;  /* 0x000000040c0e7825 */ /* 0x010fc400078e0208 */
[----:B------:R-:W4:Y:S03]  /*06b0*/  LDC.64 R8, c[0x0][0x230] ;  /* 0x00008c00ff087b82 */ /* 0x000f260000000a00 */
[----:B------:R0:W3:Y:S01]  /*06c0*/  @!P4 LDG.E.EL R39, desc[UR6][R14.64] ;  /* 0x000000060e27c981 */ /* 0x0000e2000c2e1900 */
[----:B----4-:R-:W-:-:S05]  /*06d0*/  IMAD.WIDE R8, R12, 0x4, R8 ;  /* 0x000000040c087825 */ /* 0x010fca00078e0208 */
[----:B------:R4:W3:Y:S01]  /*06e0*/  @!P4 LDG.E.EL R32, desc[UR6][R8.64] ;  /* 0x000000060820c981 */ /* 0x0008e2000c2e1900 */
[----:B0-----:R-:W-:Y:S01]  /*06f0*/  IMAD.MOV.U32 R15, RZ, RZ, 0x3e800000 ;  /* 0x3e800000ff0f7424 */ /* 0x001fe200078e00ff */
[----:B------:R-:W-:Y:S02]  /*0700*/  CS2R R10, SRZ ;  /* 0x00000000000a7805 */ /* 0x000fe4000001ff00 */
[----:B----4-:R-:W-:Y:S01]  /*0710*/  CS2R R8, SRZ ;  /* 0x0000000000087805 */ /* 0x010fe2000001ff00 */
[----:B--2---:R-:W-:-:S04]  /*0720*/  IMAD.WIDE R44, R7, 0x4, R20 ;  /* 0x00000004072c7825 */ /* 0x004fc800078e0214 */
[----:B-----5:R-:W-:-:S04]  /*0730*/  FADD R13, R13, 9.9999997473787516356e-06 ;  /* 0x3727c5ac0d0d7421 */ /* 0x020fc80000000000 */
[----:B------:R-:W0:Y:S02]  /*0740*/  MUFU.SQRT R42, R13 ;  /* 0x0000000d002a7308 */ /* 0x000e240000002000 */
[C---:B0-----:R-:W-:Y:S02]  /*0750*/  FSETP.GT.AND P4, PT, R42.reuse, 8.50705917302346158658e+37, PT ;  /* 0x7e8000002a00780b */ /* 0x041fe40003f84000 */
[----:B------:R-:W-:-:S11]  /*0760*/  FSETP.GEU.AND P5, PT, R42, 1.175494350822287508e-38, PT ;  /* 0x008000002a00780b */ /* 0x000fd60003fae000 */
[----:B------:R-:W-:-:S04]  /*0770*/  @P4 FMUL R42, R42, 0.25 ;  /* 0x3e8000002a2a4820 */ /* 0x000fc80000400000 */
[----:B------:R-:W-:-:S04]  /*0780*/  @!P5 FMUL R42, R42, 16777216 ;  /* 0x4b8000002a2ad820 */ /* 0x000fc80000400000 */
[----:B------:R-:W0:Y:S01]  /*0790*/  MUFU.RCP R22, R42 ;  /* 0x0000002a00167308 */ /* 0x000e220000001000 */
[----:B------:R-:W-:Y:S01]  /*07a0*/  FSEL R15, R15, 1, P4 ;  /* 0x3f8000000f0f7808 */ /* 0x000fe20002000000 */
[----:B------:R-:W-:-:S04]  /*07b0*/  IMAD.WIDE R12, R30, 0x4, R20 ;  /* 0x000000041e0c7825 */ /* 0x000fc800078e0214 */
[----:B------:R-:W-:Y:S01]  /*07c0*/  @!P5 FMUL R15, R15, 16777216 ;  /* 0x4b8000000f0fd820 */ /* 0x000fe20000400000 */
[----:B------:R2:W4:Y:S01]  /*07d0*/  @P3 LDG.E.EL.128 R8, desc[UR6][R12.64] ;  /* 0x000000060c083981 */ /* 0x000522000c2e1d00 */
[--C-:B---3--:R-:W-:Y:S01]  /*07e0*/  FADD R23, R17, -R39.reuse ;  /* 0x8000002711177221 */ /* 0x108fe20000000000 */
[----:B------:R-:W-:Y:S01]  /*07f0*/  FADD R30, R16, -R39 ;  /* 0x80000027101e7221 */ /* 0x000fe20000000000 */
[----:B------:R-:W-:-:S04]  /*0800*/  IMAD.WIDE R16, R25, 0x4, R20 ;  /* 0x0000000419107825 */ /* 0x000fc800078e0214 */
[----:B0-----:R-:W-:Y:S01]  /*0810*/  FMUL R22, R22, R15 ;  /* 0x0000000f16167220 */ /* 0x001fe20000400000 */
[----:B------:R-:W-:Y:S02]  /*0820*/  CS2R R14, SRZ ;  /* 0x00000000000e7805 */ /* 0x000fe4000001ff00 */
[----:B--2---:R-:W-:Y:S01]  /*0830*/  MOV R12, RZ ;  /* 0x000000ff000c7202 */ /* 0x004fe20000000f00 */
[----:B------:R-:W-:Y:S02]  /*0840*/  IMAD.MOV.U32 R13, RZ, RZ, RZ ;  /* 0x000000ffff0d7224 */ /* 0x000fe400078e00ff */
[--C-:B-1----:R-:W-:Y:S01]  /*0850*/  FADD R25, R19, -R39.reuse ;  /* 0x8000002713197221 */ /* 0x102fe20000000000 */
[--C-:B------:R-:W-:Y:S01]  /*0860*/  FADD R42, R18, -R39.reuse ;  /* 0x80000027122a7221 */ /* 0x100fe20000000000 */
[----:B------:R-:W-:Y:S02]  /*0870*/  CS2R R18, SRZ ;  /* 0x0000000000127805 */ /* 0x000fe4000001ff00 */
[----:B------:R0:W2:Y:S01]  /*0880*/  @P2 LDG.E.EL.128 R12, desc[UR6][R16.64] ;  /* 0x00000006100c2981 */ /* 0x0000a2000c2e1d00 */
[--C-:B------:R-:W-:Y:S01]  /*0890*/  FADD R37, R37, -R39.reuse ;  /* 0x8000002725257221 */ /* 0x100fe20000000000 */
[--C-:B------:R-:W-:Y:S01]  /*08a0*/  FADD R38, R38, -R39.reuse ;  /* 0x8000002726267221 */ /* 0x100fe20000000000 */
[--C-:B------:R-:W-:Y:S01]  /*08b0*/  FADD R36, R36, -R39.reuse ;  /* 0x8000002724247221 */ /* 0x100fe20000000000 */
[--C-:B------:R-:W-:Y:S01]  /*08c0*/  FADD R35, R35, -R39.reuse ;  /* 0x8000002723237221 */ /* 0x100fe20000000000 */
[--C-:B------:R-:W-:Y:S01]  /*08d0*/  FADD R34, R34, -R39.reuse ;  /* 0x8000002722227221 */ /* 0x100fe20000000000 */
[--C-:B------:R-:W-:Y:S01]  /*08e0*/  FADD R33, R33, -R39.reuse ;  /* 0x8000002721217221 */ /* 0x100fe20000000000 */
[--C-:B------:R-:W-:Y:S01]  /*08f0*/  FADD R27, R27, -R39.reuse ;  /* 0x800000271b1b7221 */ /* 0x100fe20000000000 */
[----:B0-----:R-:W-:Y:S01]  /*0900*/  CS2R R16, SRZ ;  /* 0x0000000000107805 */ /* 0x001fe2000001ff00 */
[--C-:B------:R-:W-:Y:S01]  /*0910*/  FADD R26, R26, -R39.reuse ;  /* 0x800000271a1a7221 */ /* 0x100fe20000000000 */
[--C-:B------:R-:W-:Y:S01]  /*0920*/  FADD R29, R29, -R39.reuse ;  /* 0x800000271d1d7221 */ /* 0x100fe20000000000 */
[--C-:B------:R-:W-:Y:S01]  /*0930*/  FADD R28, R28, -R39.reuse ;  /* 0x800000271c1c7221 */ /* 0x100fe20000000000 */
[--C-:B------:R-:W-:Y:S01]  /*0940*/  FADD R40, R40, -R39.reuse ;  /* 0x8000002728287221 */ /* 0x100fe20000000000 */
[----:B------:R-:W-:Y:S01]  /*0950*/  FADD R41, R41, -R39 ;  /* 0x8000002729297221 */ /* 0x000fe20000000000 */
[----:B------:R0:W3:Y:S01]  /*0960*/  @P1 LDG.E.EL.128 R16, desc[UR6][R44.64] ;  /* 0x000000062c101981 */ /* 0x0000e2000c2e1d00 */
[-C--:B------:R-:W-:Y:S01]  /*0970*/  FMUL R29, R29, R22.reuse ;  /* 0x000000161d1d7220 */ /* 0x080fe20000400000 */
        /* <DEDUP_REMOVED lines=14> */
[----:B------:R-:W-:Y:S01]  /*0a60*/  FMUL R41, R41, R22 ;  /* 0x0000001629297220 */ /* 0x000fe20000400000 */
[----:B0-----:R-:W-:Y:S01]  /*0a70*/  IMAD.WIDE R44, R6, 0x4, R20 ;  /* 0x00000004062c7825 */ /* 0x001fe200078e0214 */
[----:B------:R-:W-:-:S02]  /*0a80*/  CS2R R20, SRZ ;  /* 0x0000000000147805 */ /* 0x000fc4000001ff00 */
[----:B------:R-:W-:-:S06]  /*0a90*/  CS2R R22, SRZ ;  /* 0x0000000000167805 */ /* 0x000fcc000001ff00 */
[----:B------:R0:W5:Y:S01]  /*0aa0*/  @P0 LDG.E.EL.128 R20, desc[UR6][R44.64] ;  /* 0x000000062c140981 */ /* 0x000162000c2e1d00 */
[----:B------:R-:W-:Y:S01]  /*0ab0*/  BAR.SYNC.DEFER_BLOCKING 0x0 ;  /* 0x0000000000007b1d */ /* 0x000fe20000010000 */
[-CC-:B------:R-:W-:Y:S01]  /*0ac0*/  FFMA R39, R28, R31.reuse, R32.reuse ;  /* 0x0000001f1c277223 */ /* 0x180fe20000000020 */
[-CC-:B------:R-:W-:Y:S01]  /*0ad0*/  FFMA R29, R29, R31.reuse, R32.reuse ;  /* 0x0000001f1d1d7223 */ /* 0x180fe20000000020 */
[-CC-:B------:R-:W-:Y:S01]  /*0ae0*/  FFMA R43, R26, R31.reuse, R32.reuse ;  /* 0x0000001f1a2b7223 */ /* 0x180fe20000000020 */
[-CC-:B------:R-:W-:Y:S02]  /*0af0*/  FFMA R27, R27, R31.reuse, R32.reuse ;  /* 0x0000001f1b1b7223 */ /* 0x180fe40000000020 */
[----:B------:R-:W-:Y:S04]  /*0b00*/  STS [R24], R39 ;  /* 0x0000002718007388 */ /* 0x000fe80000000800 */
[----:B------:R-:W-:Y:S04]  /*0b10*/  STS [R24+0x404], R29 ;  /* 0x0004041d18007388 */ /* 0x000fe80000000800 */
[----:B------:R-:W-:Y:S04]  /*0b20*/  STS [R24+0x808], R43 ;  /* 0x0008082b18007388 */ /* 0x000fe80000000800 */
[----:B------:R-:W-:Y:S01]  /*0b30*/  STS [R24+0xc0c], R27 ;  /* 0x000c0c1b18007388 */ /* 0x000fe20000000800 */
[----:B------:R-:W-:Y:S01]  /*0b40*/  BAR.SYNC.DEFER_BLOCKING 0x0 ;  /* 0x0000000000007b1d */ /* 0x000fe20000010000 */
[-CC-:B------:R-:W-:Y:S01]  /*0b50*/  FFMA R33, R33, R31.reuse, R32.reuse ;  /* 0x0000001f21217223 */ /* 0x180fe20000000020 */
[-CC-:B------:R-:W-:Y:S01]  /*0b60*/  FFMA R34, R34, R31.reuse, R32.reuse ;  /* 0x0000001f22227223 */ /* 0x180fe20000000020 */
[-CC-:B------:R-:W-:Y:S01]  /*0b70*/  FFMA R35, R35, R31.reuse, R32.reuse ;  /* 0x0000001f23237223 */ /* 0x180fe20000000020 */
[-CC-:B------:R-:W-:Y:S01]  /*0b80*/  FFMA R36, R36, R31.reuse, R32.reuse ;  /* 0x0000001f24247223 */ /* 0x180fe20000000020 */
[-CC-:B------:R-:W-:Y:S01]  /*0b90*/  FFMA R38, R38, R31.reuse, R32.reuse ;  /* 0x0000001f26267223 */ /* 0x180fe20000000020 */
[-CC-:B------:R-:W-:Y:S01]  /*0ba0*/  FFMA R37, R37, R31.reuse, R32.reuse ;  /* 0x0000001f25257223 */ /* 0x180fe20000000020 */
[-CC-:B0-----:R-:W-:Y:S01]  /*0bb0*/  FFMA R45, R30, R31.reuse, R32.reuse ;  /* 0x0000001f1e2d7223 */ /* 0x181fe20000000020 */
[-CC-:B------:R-:W-:Y:S01]  /*0bc0*/  FFMA R7, R7, R31.reuse, R32.reuse ;  /* 0x0000001f07077223 */ /* 0x180fe20000000020 */
[-CC-:B------:R-:W-:Y:S01]  /*0bd0*/  FFMA R25, R25, R31.reuse, R32.reuse ;  /* 0x0000001f19197223 */ /* 0x180fe20000000020 */
[-CC-:B------:R-:W-:Y:S01]  /*0be0*/  FFMA R42, R42, R31.reuse, R32.reuse ;  /* 0x0000001f2a2a7223 */ /* 0x180fe20000000020 */
[-CC-:B------:R-:W-:Y:S01]  /*0bf0*/  FFMA R40, R40, R31.reuse, R32.reuse ;  /* 0x0000001f28287223 */ /* 0x180fe20000000020 */
[----:B------:R-:W-:Y:S01]  /*0c00*/  FFMA R41, R41, R31, R32 ;  /* 0x0000001f29297223 */ /* 0x000fe20000000020 */
[----:B------:R-:W-:Y:S04]  /*0c10*/  LDS R26, [R3+0xc] ;  /* 0x00000c00031a7984 */ /* 0x000fe80000000800 */
[----:B------:R-:W-:Y:S04]  /*0c20*/  LDS R30, [R3+0x8] ;  /* 0x00000800031e7984 */ /* 0x000fe80000000800 */
[----:B------:R-:W-:Y:S04]  /*0c30*/  LDS R28, [R3+0x4] ;  /* 0x00000400031c7984 */ /* 0x000fe80000000800 */
[----:B------:R-:W4:Y:S01]  /*0c40*/  LDS R31, [R3] ;  /* 0x00000000031f7984 */ /* 0x000f220000000800 */
[----:B------:R-:W-:Y:S06]  /*0c50*/  BAR.SYNC.DEFER_BLOCKING 0x0 ;  /* 0x0000000000007b1d */ /* 0x000fec0000010000 */
[----:B------:R-:W-:Y:S04]  /*0c60*/  STS [R24], R33 ;  /* 0x0000002118007388 */ /* 0x000fe80000000800 */
[----:B------:R-:W-:Y:S04]  /*0c70*/  STS [R24+0x404], R34 ;  /* 0x0004042218007388 */ /* 0x000fe80000000800 */
[----:B------:R-:W-:Y:S04]  /*0c80*/  STS [R24+0x808], R35 ;  /* 0x0008082318007388 */ /* 0x000fe80000000800 */
[----:B------:R-:W-:Y:S01]  /*0c90*/  STS [R24+0xc0c], R36 ;  /* 0x000c0c2418007388 */ /* 0x000fe20000000800 */
[----:B------:R-:W-:Y:S06]  /*0ca0*/  BAR.SYNC.DEFER_BLOCKING 0x0 ;  /* 0x0000000000007b1d */ /* 0x000fec0000010000 */
[----:B------:R-:W-:Y:S04]  /*0cb0*/  LDS R44, [R3+0xc] ;  /* 0x00000c00032c7984 */ /* 0x000fe80000000800 */
[----:B------:R-:W-:Y:S04]  /*0cc0*/  LDS R29, [R3+0x8] ;  /* 0x00000800031d7984 */ /* 0x000fe80000000800 */
[----:B------:R-:W-:Y:S04]  /*0cd0*/  LDS R32, [R3+0x4] ;  /* 0x0000040003207984 */ /* 0x000fe80000000800 */
[----:B------:R-:W2:Y:S01]  /*0ce0*/  LDS R27, [R3] ;  /* 0x00000000031b7984 */ /* 0x000ea20000000800 */
[----:B------:R-:W-:Y:S06]  /*0cf0*/  BAR.SYNC.DEFER_BLOCKING 0x0 ;  /* 0x0000000000007b1d */ /* 0x000fec0000010000 */
[----:B------:R-:W-:Y:S04]  /*0d00*/  STS [R24], R38 ;  /* 0x0000002618007388 */ /* 0x000fe80000000800 */
[----:B------:R0:W-:Y:S04]  /*0d10*/  STS [R24+0x404], R37 ;  /* 0x0004042518007388 */ /* 0x0001e80000000800 */
[----:B------:R-:W-:Y:S04]  /*0d20*/  STS [R24+0x808], R45 ;  /* 0x0008082d18007388 */ /* 0x000fe80000000800 */
[----:B------:R-:W-:Y:S01]  /*0d30*/  STS [R24+0xc0c], R7 ;  /* 0x000c0c0718007388 */ /* 0x000fe20000000800 */
[----:B------:R-:W-:Y:S06]  /*0d40*/  BAR.SYNC.DEFER_BLOCKING 0x0 ;  /* 0x0000000000007b1d */ /* 0x000fec0000010000 */
[----:B------:R-:W0:Y:S01]  /*0d50*/  S2R R6, SR_TID.X ;  /* 0x0000000000067919 */ /* 0x000e220000002100 */
[----:B------:R-:W-:Y:S04]  /*0d60*/  LDS R36, [R3+0xc] ;  /* 0x00000c0003247984 */ /* 0x000fe80000000800 */
[----:B------:R-:W-:Y:S04]  /*0d70*/  LDS R35, [R3+0x8] ;  /* 0x0000080003237984 */ /* 0x000fe80000000800 */
[----:B------:R-:W-:Y:S04]  /*0d80*/  LDS R34, [R3+0x4] ;  /* 0x0000040003227984 */ /* 0x000fe80000000800 */
[----:B------:R-:W3:Y:S01]  /*0d90*/  LDS R33, [R3] ;  /* 0x0000000003217984 */ /* 0x000ee20000000800 */
[----:B------:R-:W-:Y:S01]  /*0da0*/  BAR.SYNC.DEFER_BLOCKING 0x0 ;  /* 0x0000000000007b1d */ /* 0x000fe20000010000 */
[----:B0-----:R-:W-:Y:S01]  /*0db0*/  IMAD.SHL.U32 R37, R6, 0x40, RZ ;  /* 0x0000004006257824 */ /* 0x001fe200078e00ff */
[----:B------:R-:W-:-:S04]  /*0dc0*/  SHF.R.U32.HI R39, RZ, 0x6, R6 ;  /* 0x00000006ff277819 */ /* 0x000fc80000011606 */
[----:B------:R-:W-:Y:S04]  /*0dd0*/  STS [R24], R25 ;  /* 0x0000001918007388 */ /* 0x000fe80000000800 */
[----:B------:R0:W-:Y:S04]  /*0de0*/  STS [R24+0x404], R42 ;  /* 0x0004042a18007388 */ /* 0x0001e80000000800 */
[----:B------:R-:W-:Y:S04]  /*0df0*/  STS [R24+0x808], R40 ;  /* 0x0008082818007388 */ /* 0x000fe80000000800 */
[----:B------:R-:W-:Y:S01]  /*0e00*/  STS [R24+0xc0c], R41 ;  /* 0x000c0c2918007388 */ /* 0x000fe20000000800 */
[----:B------:R-:W-:Y:S01]  /*0e10*/  BAR.SYNC.DEFER_BLOCKING 0x0 ;  /* 0x0000000000007b1d */ /* 0x000fe20000010000 */
[----:B------:R-:W-:-:S02]  /*0e20*/  LOP3.LUT R38, R37, 0xfc0, RZ, 0xc0, !PT ;  /* 0x00000fc025267812 */ /* 0x000fc400078ec0ff */
[----:B------:R-:W-:-:S03]  /*0e30*/  SGXT.U32 R39, R39, 0x2 ;  /* 0x000000022727781a */ /* 0x000fc60000000000 */
[C---:B0-----:R-:W-:Y:S01]  /*0e40*/  VIADD R42, R38.reuse, UR4 ;  /* 0x00000004262a7c36 */ /* 0x041fe20008000000 */
[----:B------:R-:W-:Y:S01]  /*0e50*/  LOP3.LUT R39, R38, R39, RZ, 0xfc, !PT ;  /* 0x0000002726277212 */ /* 0x000fe200078efcff */
[----:B------:R-:W5:Y:S04]  /*0e60*/  LDS R25, [R3] ;  /* 0x0000000003197984 */ /* 0x000f680000000800 */
[----:B------:R-:W0:Y:S04]  /*0e70*/  LDS R37, [R3+0x8] ;  /* 0x0000080003257984 */ /* 0x000e280000000800 */
[----:B------:R-:W1:Y:S04]  /*0e80*/  LDS R7, [R3+0x4] ;  /* 0x0000040003077984 */ /* 0x000e680000000800 */
[----:B------:R-:W0:Y:S01]  /*0e90*/  LDS R38, [R3+0xc] ;  /* 0x00000c0003267984 */ /* 0x000e220000000800 */
[C---:B----4-:R-:W-:Y:S01]  /*0ea0*/  FSETP.GEU.AND P6, PT, R31.reuse, -R8, PT ;  /* 0x800000081f00720b */ /* 0x050fe20003fce000 */
[----:B------:R-:W-:-:S05]  /*0eb0*/  FADD R8, R31, R8 ;  /* 0x000000081f087221 */ /* 0x000fca0000000000 */
[----:B------:R-:W-:Y:S02]  /*0ec0*/  FSEL R8, R8, RZ, P6 ;  /* 0x000000ff08087208 */ /* 0x000fe40003000000 */
[C---:B--2---:R-:W-:Y:S01]  /*0ed0*/  FSETP.GEU.AND P6, PT, R27.reuse, -R12, PT ;  /* 0x8000000c1b00720b */ /* 0x044fe20003fce000 */
[----:B------:R-:W-:-:S05]  /*0ee0*/  FADD R12, R27, R12 ;  /* 0x0000000c1b0c7221 */ /* 0x000fca0000000000 */
[----:B------:R-:W-:Y:S02]  /*0ef0*/  FSEL R12, R12, RZ, P6 ;  /* 0x000000ff0c0c7208 */ /* 0x000fe40003000000 */
[C---:B---3--:R-:W-:Y:S01]  /*0f00*/  FSETP.GEU.AND P6, PT, R33.reuse, -R16, PT ;  /* 0x800000102100720b */ /* 0x048fe20003fce000 */
[----:B------:R-:W-:Y:S01]  /*0f10*/  FADD R16, R33, R16 ;  /* 0x0000001021107221 */ /* 0x000fe20000000000 */
[C---:B------:R-:W-:Y:S01]  /*0f20*/  FSETP.GEU.AND P5, PT, R26.reuse, -R11, PT ;  /* 0x8000000b1a00720b */ /* 0x040fe20003fae000 */
        /* <DEDUP_REMOVED lines=11> */
[----:B------:R-:W-:-:S02]  /*0fe0*/  FSEL R16, R16, RZ, P6 ;  /* 0x000000ff10107208 */ /* 0x000fc40003000000 */
[C---:B-----5:R-:W-:Y:S01]  /*0ff0*/  FSETP.GEU.AND P6, PT, R25.reuse, -R20, PT ;  /* 0x800000141900720b */ /* 0x060fe20003fce000 */
[----:B------:R-:W-:Y:S01]  /*1000*/  FADD R20, R25, R20 ;  /* 0x0000001419147221 */ /* 0x000fe20000000000 */
[----:B------:R-:W-:Y:S02]  /*1010*/  LOP3.LUT R2, R2, 0xc, R5, 0xf8, !PT ;  /* 0x0000000c02027812 */ /* 0x000fe400078ef805 */
[----:B------:R-:W-:Y:S02]  /*1020*/  FSEL R24, R9, RZ, P3 ;  /* 0x000000ff09187208 */ /* 0x000fe40001800000 */
[----:B------:R-:W-:Y:S02]  /*1030*/  FSEL R10, R10, RZ, P4 ;  /* 0x000000ff0a0a7208 */ /* 0x000fe40002000000 */
[----:B------:R-:W-:Y:S02]  /*1040*/  FSEL R26, R11, RZ, P5 ;  /* 0x000000ff0b1a7208 */ /* 0x000fe40002800000 */
[----:B------:R-:W-:-:S02]  /*1050*/  FSEL R28, R13, RZ, P0 ;  /* 0x000000ff0d1c7208 */ /* 0x000fc40000000000 */
[----:B------:R-:W-:Y:S02]  /*1060*/  FSEL R14, R14, RZ, P1 ;  /* 0x000000ff0e0e7208 */ /* 0x000fe40000800000 */
[----:B------:R-:W-:Y:S02]  /*1070*/  FSEL R30, R15, RZ, P2 ;  /* 0x000000ff0f1e7208 */ /* 0x000fe40001000000 */
[----:B------:R-:W-:Y:S01]  /*1080*/  LEA R5, R39, R42, 0x2 ;  /* 0x0000002a27057211 */ /* 0x000fe200078e10ff */
[----:B------:R-:W-:Y:S01]  /*1090*/  BAR.SYNC.DEFER_BLOCKING 0x0 ;  /* 0x0000000000007b1d */ /* 0x000fe20000010000 */
[C---:B------:R-:W-:Y:S01]  /*10a0*/  FSETP.GEU.AND P3, PT, R36.reuse, -R19, PT ;  /* 0x800000132400720b */ /* 0x040fe20003f6e000 */
[----:B------:R-:W-:Y:S01]  /*10b0*/  FADD R19, R36, R19 ;  /* 0x0000001324137221 */ /* 0x000fe20000000000 */
[C---:B------:R-:W-:Y:S01]  /*10c0*/  FSETP.GEU.AND P4, PT, R35.reuse, -R18, PT ;  /* 0x800000122300720b */ /* 0x040fe20003f8e000 */
[----:B------:R-:W-:Y:S01]  /*10d0*/  FADD R18, R35, R18 ;  /* 0x0000001223127221 */ /* 0x000fe20000000000 */
[C---:B------:R-:W-:Y:S01]  /*10e0*/  FSETP.GEU.AND P5, PT, R34.reuse, -R17, PT ;  /* 0x800000112200720b */ /* 0x040fe20003fae000 */
[----:B------:R-:W-:Y:S01]  /*10f0*/  FADD R17, R34, R17 ;  /* 0x0000001122117221 */ /* 0x000fe20000000000 */
[C---:B0-----:R-:W-:Y:S01]  /*1100*/  FSETP.GEU.AND P0, PT, R37.reuse, -R22, PT ;  /* 0x800000162500720b */ /* 0x041fe20003f0e000 */
[----:B------:R-:W-:Y:S01]  /*1110*/  FADD R22, R37, R22 ;  /* 0x0000001625167221 */ /* 0x000fe20000000000 */
[C---:B-1----:R-:W-:Y:S01]  /*1120*/  FSETP.GEU.AND P1, PT, R7.reuse, -R21, PT ;  /* 0x800000150700720b */ /* 0x042fe20003f2e000 */
[----:B------:R-:W-:Y:S01]  /*1130*/  FADD R7, R7, R21 ;  /* 0x0000001507077221 */ /* 0x000fe20000000000 */
[C---:B------:R-:W-:Y:S01]  /*1140*/  FSETP.GEU.AND P2, PT, R38.reuse, -R23, PT ;  /* 0x800000172600720b */ /* 0x040fe20003f4e000 */
[----:B------:R-:W-:Y:S01]  /*1150*/  FADD R23, R38, R23 ;  /* 0x0000001726177221 */ /* 0x000fe20000000000 */
[----:B------:R-:W-:-:S02]  /*1160*/  FSEL R20, R20, RZ, P6 ;  /* 0x000000ff14147208 */ /* 0x000fc40003000000 */
[----:B------:R-:W-:Y:S02]  /*1170*/  FSEL R32, R17, RZ, P5 ;  /* 0x000000ff11207208 */ /* 0x000fe40002800000 */
[----:B------:R-:W-:Y:S02]  /*1180*/  FSEL R18, R18, RZ, P4 ;  /* 0x000000ff12127208 */ /* 0x000fe40002000000 */
[----:B------:R-:W-:Y:S01]  /*1190*/  FSEL R22, R22, RZ, P0 ;  /* 0x000000ff16167208 */ /* 0x000fe20000000000 */
[----:B------:R-:W-:Y:S01]  /*11a0*/  IMAD.SHL.U32 R3, R6, 0x4, RZ ;  /* 0x0000000406037824 */ /* 0x000fe200078e00ff */
[----:B------:R0:W-:Y:S04]  /*11b0*/  STS [R5], R8 ;  /* 0x0000000805007388 */ /* 0x0001e80000000800 */
[----:B------:R1:W-:Y:S04]  /*11c0*/  STS [R5+0xa0], R10 ;  /* 0x0000a00a05007388 */ /* 0x0003e80000000800 */
[----:B------:R2:W-:Y:S01]  /*11d0*/  STS [R5+0x30], R20 ;  /* 0x0000301405007388 */ /* 0x0005e20000000800 */
[----:B0-----:R-:W-:-:S02]  /*11e0*/  FSEL R8, R19, RZ, P3 ;  /* 0x000000ff13087208 */ /* 0x001fc40001800000 */
[----:B-1----:R-:W-:Y:S02]  /*11f0*/  FSEL R10, R7, RZ, P1 ;  /* 0x000000ff070a7208 */ /* 0x002fe40000800000 */
[----:B--2---:R-:W-:Y:S01]  /*1200*/  FSEL R20, R23, RZ, P2 ;  /* 0x000000ff17147208 */ /* 0x004fe20001000000 */
[----:B------:R-:W-:Y:S01]  /*1210*/  STS [R5+0x50], R24 ;  /* 0x0000501805007388 */ /* 0x000fe20000000800 */
[----:B------:R-:W-:-:S03]  /*1220*/  LOP3.LUT R3, R3, 0x3fc, RZ, 0xc0, !PT ;  /* 0x000003fc03037812 */ /* 0x000fc600078ec0ff */
[----:B------:R-:W-:Y:S04]  /*1230*/  STS [R5+0xf0], R26 ;  /* 0x0000f01a05007388 */ /* 0x000fe80000000800 */
[----:B------:R0:W-:Y:S04]  /*1240*/  STS [R5+0x10], R12 ;  /* 0x0000100c05007388 */ /* 0x0001e80000000800 */
[----:B------:R-:W-:Y:S04]  /*1250*/  STS [R5+0x60], R28 ;  /* 0x0000601c05007388 */ /* 0x000fe80000000800 */
[----:B------:R-:W-:Y:S04]  /*1260*/  STS [R5+0xb0], R14 ;  /* 0x0000b00e05007388 */ /* 0x000fe80000000800 */
[----:B------:R-:W-:Y:S04]  /*1270*/  STS [R5+0x100], R30 ;  /* 0x0001001e05007388 */ /* 0x000fe80000000800 */
[----:B------:R-:W-:Y:S04]  /*1280*/  STS [R5+0x20], R16 ;  /* 0x0000201005007388 */ /* 0x000fe80000000800 */
[----:B------:R-:W-:Y:S04]  /*1290*/  STS [R5+0x70], R32 ;  /* 0x0000702005007388 */ /* 0x000fe80000000800 */
[----:B------:R-:W-:Y:S04]  /*12a0*/  STS [R5+0xc0], R18 ;  /* 0x0000c01205007388 */ /* 0x000fe80000000800 */
[----:B------:R1:W-:Y:S04]  /*12b0*/  STS [R5+0x110], R8 ;  /* 0x0001100805007388 */ /* 0x0003e80000000800 */
[----:B------:R-:W-:Y:S04]  /*12c0*/  STS [R5+0x80], R10 ;  /* 0x0000800a05007388 */ /* 0x000fe80000000800 */
[----:B------:R-:W-:Y:S04]  /*12d0*/  STS [R5+0xd0], R22 ;  /* 0x0000d01605007388 */ /* 0x000fe80000000800 */
[----:B------:R2:W-:Y:S01]  /*12e0*/  STS [R5+0x120], R20 ;  /* 0x0001201405007388 */ /* 0x0005e20000000800 */
[----:B------:R-:W-:-:S02]  /*12f0*/  LOP3.LUT R7, R3, 0x400, RZ, 0xfc, !PT ;  /* 0x0000040003077812 */ /* 0x000fc400078efcff */
[----:B------:R-:W-:Y:S02]  /*1300*/  LOP3.LUT R9, R3, 0x800, RZ, 0xfc, !PT ;  /* 0x0000080003097812 */ /* 0x000fe400078efcff */
[----:B------:R-:W-:Y:S02]  /*1310*/  LOP3.LUT R6, R6, 0xfc, RZ, 0xc0, !PT ;  /* 0x000000fc06067812 */ /* 0x000fe400078ec0ff */
[----:B------:R-:W-:Y:S02]  /*1320*/  LOP3.LUT R7, R7, 0x7f0, RZ, 0xc0, !PT ;  /* 0x000007f007077812 */ /* 0x000fe400078ec0ff */
[----:B------:R-:W-:Y:S02]  /*1330*/  LOP3.LUT R9, R9, 0xbf0, RZ, 0xc0, !PT ;  /* 0x00000bf009097812 */ /* 0x000fe400078ec0ff */
[----:B------:R-:W-:Y:S01]  /*1340*/  LEA R6, R6, UR4, 0x2 ;  /* 0x0000000406067c11 */ /* 0x000fe2000f8e10ff */
[----:B0-----:R-:W-:Y:S02]  /*1350*/  VIADD R12, R7, UR4 ;  /* 0x00000004070c7c36 */ /* 0x001fe40008000000 */
[----:B-1----:R-:W-:Y:S01]  /*1360*/  VIADD R8, R9, UR4 ;  /* 0x0000000409087c36 */ /* 0x002fe20008000000 */
[C---:B------:R-:W-:Y:S01]  /*1370*/  LEA R16, R3.reuse, R6, 0x2 ;  /* 0x0000000603107211 */ /* 0x040fe200078e10ff */
[----:B------:R-:W-:Y:S01]  /*1380*/  BAR.SYNC.DEFER_BLOCKING 0x0 ;  /* 0x0000000000007b1d */ /* 0x000fe20000010000 */
[----:B------:R-:W-:-:S02]  /*1390*/  IMAD R12, R3, 0x4, R12 ;  /* 0x00000004030c7824 */ /* 0x000fc400078e020c */
[----:B------:R-:W-:Y:S01]  /*13a0*/  IMAD R8, R3, 0x4, R8 ;  /* 0x0000000403087824 */ /* 0x000fe200078e0208 */
[----:B------:R-:W-:Y:S02]  /*13b0*/  SHF.R.S32.HI R7, RZ, 0x1f, R2 ;  /* 0x0000001fff077819 */ /* 0x000fe40000011402 */
[----:B------:R-:W-:Y:S02]  /*13c0*/  SHF.R.U32.HI R21, RZ, 0x2, R0 ;  /* 0x00000002ff157819 */ /* 0x000fe40000011600 */
[----:B------:R-:W-:Y:S02]  /*13d0*/  LEA.HI R23, R7, R2, RZ, 0x4 ;  /* 0x0000000207177211 */ /* 0x000fe400078f20ff */
[----:B------:R-:W0:Y:S01]  /*13e0*/  LDC.64 R6, c[0x0][0x240] ;  /* 0x00009000ff067b82 */ /* 0x000e220000000a00 */
[----:B------:R-:W1:Y:S04]  /*13f0*/  LDS.128 R16, [R16] ;  /* 0x0000000010107984 */ /* 0x000e680000000c00 */
[----:B------:R-:W3:Y:S04]  /*1400*/  LDS.128 R12, [R12+0x1000] ;  /* 0x001000000c0c7984 */ /* 0x000ee80000000c00 */
[----:B------:R-:W4:Y:S01]  /*1410*/  LDS.128 R8, [R8+0x2000] ;  /* 0x0020000008087984 */ /* 0x000f220000000c00 */
[----:B------:R-:W-:Y:S01]  /*1420*/  IMAD.SHL.U32 R0, R23, 0x400, RZ ;  /* 0x0000040017007824 */ /* 0x000fe200078e00ff */
[----:B------:R-:W-:-:S02]  /*1430*/  SGXT.U32 R21, R21, 0x6 ;  /* 0x000000061515781a */ /* 0x000fc40000000000 */
[----:B------:R-:W-:Y:S02]  /*1440*/  LOP3.LUT R25, R23, 0xfffffff0, RZ, 0xc0, !PT ;  /* 0xfffffff017197812 */ /* 0x000fe400078ec0ff */
[----:B--2---:R-:W-:Y:S02]  /*1450*/  LOP3.LUT R5, R0, 0xffffc000, RZ, 0xc0, !PT ;  /* 0xffffc00000057812 */ /* 0x004fe400078ec0ff */
[----:B------:R-:W-:Y:S02]  /*1460*/  PRMT R21, R21, 0x6540, R4 ;  /* 0x0000654015157816 */ /* 0x000fe40000000004 */
[----:B------:R-:W-:Y:S02]  /*1470*/  LOP3.LUT R0, R3, 0xc00, RZ, 0xfc, !PT ;  /* 0x00000c0003007812 */ /* 0x000fe400078efcff */
[----:B------:R-:W-:Y:S02]  /*1480*/  ISETP.GE.AND P0, PT, R2, 0x40, PT ;  /* 0x000000400200780c */ /* 0x000fe40003f06270 */
[----:B------:R-:W-:-:S02]  /*1490*/  IADD3 R25, R5, R2, -R25 ;  /* 0x0000000205197210 */ /* 0x000fc40007ffe819 */
[C---:B------:R-:W-:Y:S02]  /*14a0*/  LOP3.LUT R4, R21.reuse, 0x40, RZ, 0xfc, !PT ;  /* 0x0000004015047812 */ /* 0x040fe400078efcff */
[C---:B------:R-:W-:Y:S02]  /*14b0*/  LOP3.LUT R2, R21.reuse, 0x80, RZ, 0xfc, !PT ;  /* 0x0000008015027812 */ /* 0x040fe400078efcff */
[----:B------:R-:W-:Y:S02]  /*14c0*/  LOP3.LUT R20, R0, 0xff0, RZ, 0xc0, !PT ;  /* 0x00000ff000147812 */ /* 0x000fe400078ec0ff */
[C---:B------:R-:W-:Y:S02]  /*14d0*/  LOP3.LUT R0, R21.reuse, 0xc0, RZ, 0xfc, !PT ;  /* 0x000000c015007812 */ /* 0x040fe400078efcff */
[----:B------:R-:W-:Y:S02]  /*14e0*/  ISETP.LT.AND P3, PT, R21, 0x400, !P0 ;  /* 0x000004001500780c */ /* 0x000fe40004761270 */
[----:B------:R-:W-:-:S02]  /*14f0*/  ISETP.LT.AND P2, PT, R4, 0x400, !P0 ;  /* 0x000004000400780c */ /* 0x000fc40004741270 */
[----:B------:R-:W-:Y:S02]  /*1500*/  ISETP.LT.AND P1, PT, R2, 0x400, !P0 ;  /* 0x000004000200780c */ /* 0x000fe40004721270 */
[----:B------:R-:W-:Y:S02]  /*1510*/  LEA R5, R21, R25, 0x4 ;  /* 0x0000001915057211 */ /* 0x000fe400078e20ff */
[----:B------:R-:W-:Y:S01]  /*1520*/  ISETP.LT.AND P0, PT, R0, 0x400, !P0 ;  /* 0x000004000000780c */ /* 0x000fe20004701270 */
[--C-:B------:R-:W-:Y:S02]  /*1530*/  IMAD R21, R4, 0x10, R25.reuse ;  /* 0x0000001004157824 */ /* 0x100fe400078e0219 */
[----:B------:R-:W-:Y:S02]  /*1540*/  IMAD R23, R2, 0x10, R25 ;  /* 0x0000001002177824 */ /* 0x000fe400078e0219 */
[----:B------:R-:W-:Y:S02]  /*1550*/  VIADD R2, R20, UR4 ;  /* 0x0000000414027c36 */ /* 0x000fe40008000000 */
[----:B0-----:R-:W-:-:S04]  /*1560*/  IMAD.WIDE R4, R5, 0x4, R6 ;  /* 0x0000000405047825 */ /* 0x001fc800078e0206 */
[--C-:B------:R-:W-:Y:S01]  /*1570*/  IMAD.WIDE R20, R21, 0x4, R6.reuse ;  /* 0x0000000415147825 */ /* 0x100fe200078e0206 */
[----:B-1----:R0:W-:Y:S03]  /*1580*/  @P3 STG.E.128 desc[UR6][R4.64], R16 ;  /* 0x0000001004003986 */ /* 0x0021e6000c101d06 */
[----:B------:R-:W-:Y:S01]  /*1590*/  IMAD.WIDE R22, R23, 0x4, R6 ;  /* 0x0000000417167825 */ /* 0x000fe200078e0206 */
[----:B---3--:R0:W-:Y:S01]  /*15a0*/  @P2 STG.E.128 desc[UR6][R20.64], R12 ;  /* 0x0000000c14002986 */ /* 0x0081e2000c101d06 */
[----:B------:R-:W-:-:S03]  /*15b0*/  LEA R2, R3, R2, 0x2 ;  /* 0x0000000203027211 */ /* 0x000fc600078e10ff */
[----:B----4-:R0:W-:Y:S02]  /*15c0*/  @P1 STG.E.128 desc[UR6][R22.64], R8 ;  /* 0x0000000816001986 */ /* 0x0101e4000c101d06 */
[----:B0-----:R-:W-:Y:S05]  /*15d0*/  @!P0 EXIT ;  /* 0x000000000000894d */ /* 0x001fea0003800000 */
[----:B0-----:R-:W0:Y:S01]  /*15e0*/  LDS.128 R8, [R2+0x3000] ;  /* 0x0030000002087984 */ /* 0x001e220000000c00 */
[----:B------:R-:W-:-:S04]  /*15f0*/  IMAD R25, R0, 0x10, R25 ;  /* 0x0000001000197824 */ /* 0x000fc800078e0219 */
[----:B------:R-:W-:-:S05]  /*1600*/  IMAD.WIDE R6, R25, 0x4, R6 ;  /* 0x0000000419067825 */ /* 0x000fca00078e0206 */
[----:B0-----:R-:W-:Y:S01]  /*1610*/  STG.E.128 desc[UR6][R6.64], R8 ;  /* 0x0000000806007986 */ /* 0x001fe2000c101d06 */
[----:B------:R-:W-:Y:S05]  /*1620*/  EXIT ;  /* 0x000000000000794d */ /* 0x000fea0003800000 */
.L_x_0:
[----:B------:R-:W-:-:S00]  /*1630*/  BRA `(.L_x_0) ;  /* 0xfffffffc00fc7947 */ /* 0x000fc0000383ffff */
[----:B------:R-:W-:-:S00]  /*1640*/  NOP ;  /* 0x0000000000007918 */ /* 0x000fc00000000000 */
        /* <DEDUP_REMOVED lines=11> */
.L_x_1:


//--------------------- .nv.global.init           --------------------------
	.section	.nv.global.init,"aw",@progbits
.nv.global.init:
	.type		_$_str,@object
	.size		_$_str,(_$_str_$_2 - _$_str)
_$_str:
        /*0000*/ 	.byte	0x5f, 0x5f, 0x43, 0x55, 0x44, 0x41, 0x5f, 0x46, 0x54, 0x5a, 0x00
	.type		_$_str_$_2,@object
	.size		_$_str_$_2,(.L_1 - _$_str_$_2)
_$_str_$_2:
        /*000b*/ 	.byte	0x5f, 0x5f, 0x43, 0x55, 0x44, 0x41, 0x5f, 0x50, 0x52, 0x45, 0x43, 0x5f, 0x53, 0x51, 0x52, 0x54
        /*001b*/ 	.byte	0x00
.L_1:


//--------------------- .nv.shared.triton_poi_fused__native_batch_norm_legit_no_training_add_relu_21 --------------------------
	.section	.nv.shared.triton_poi_fused__native_batch_norm_legit_no_training_add_relu_21,"aw",@nobits
	.sectionflags	@""
	.align	16
	.zero		1024


//--------------------- .nv.constant0.triton_poi_fused__native_batch_norm_legit_no_training_add_relu_21 --------------------------
	.section	.nv.constant0.triton_poi_fused__native_batch_norm_legit_no_training_add_relu_21,"a",@progbits
	.sectionflags	@""
	.align	4
.nv.constant0.triton_poi_fused__native_batch_norm_legit_no_training_add_relu_21:
	.zero		592
